//
// Generated by NVIDIA NVVM Compiler
//
// Compiler Build ID: CL-36424714
// Cuda compilation tools, release 13.0, V13.0.88
// Based on NVVM 20.0.0
//

.version 9.0
.target sm_100
.address_size 64

	// .globl	_Z8MyKernelPfS_i

.visible .entry _Z8MyKernelPfS_i(
	.param .u64 .ptr .align 1 _Z8MyKernelPfS_i_param_0,
	.param .u64 .ptr .align 1 _Z8MyKernelPfS_i_param_1,
	.param .u32 _Z8MyKernelPfS_i_param_2
)
{


	ret;

}


// ===== COMPILED SASS (sm_100) =====

	.target	sm_100

	.elftype	@"ET_EXEC"


//--------------------- .note.nv.tkinfo           --------------------------
	.section	.note.nv.tkinfo,"",@"SHT_NOTE"
	.sectionflags	@"SHF_NOTE_NV_TKINFO"
	.tkinfo
        /*0018*/ 	.word	0x00000002
        /*0030*/ 	.string	""
        /*0030*/ 	.string	"ptxas"
        /*0030*/ 	.string	"Cuda compilation tools, release 13.0, V13.0.88"
        /*0030*/ 	.string	"Build cuda_13.0.r13.0/compiler.36424714_0"
        /*0030*/ 	.string	"-arch sm_100 -m 64 "



//--------------------- .note.nv.cuinfo           --------------------------
	.section	.note.nv.cuinfo,"",@"SHT_NOTE"
	.sectionflags	@"SHF_NOTE_NV_CUINFO"
        /*0018*/ 	.short	0x0002
        /*001a*/ 	.short	0x0064
        /*001c*/ 	.short	0x0082
	.zero		2


//--------------------- .nv.info                  --------------------------
	.section	.nv.info,"",@"SHT_CUDA_INFO"
	.align	4


	//----- nvinfo : EIATTR_REGCOUNT
	.align		4
        /*0000*/ 	.byte	0x04, 0x2f
        /*0002*/ 	.short	(.L_1 - .L_0)
	.align		4
.L_0:
        /*0004*/ 	.word	index@(_Z8MyKernelPfS_i)
        /*0008*/ 	.word	0x00000004


	//----- nvinfo : EIATTR_FRAME_SIZE
	.align		4
.L_1:
        /*000c*/ 	.byte	0x04, 0x11
        /*000e*/ 	.short	(.L_3 - .L_2)
	.align		4
.L_2:
        /*0010*/ 	.word	index@(_Z8MyKernelPfS_i)
        /*0014*/ 	.word	0x00000000


	//----- nvinfo : EIATTR_MIN_STACK_SIZE
	.align		4
.L_3:
        /*0018*/ 	.byte	0x04, 0x12
        /*001a*/ 	.short	(.L_5 - .L_4)
	.align		4
.L_4:
        /*001c*/ 	.word	index@(_Z8MyKernelPfS_i)
        /*0020*/ 	.word	0x00000000
.L_5:


//--------------------- .nv.compat                --------------------------
	.section	.nv.compat,"",@"SHT_CUDA_COMPAT_INFO"
	.align	4
        /*0000*/ 	.byte	0x02, 0x09, 0x00, 0x00, 0x02, 0x02, 0x01, 0x00, 0x02, 0x05, 0x05, 0x00, 0x03, 0x07, 0x01, 0x01
        /*0010*/ 	.byte	0x02, 0x03, 0x00, 0x00, 0x02, 0x06, 0x01, 0x00, 0x04, 0x0b, 0x08, 0x00, 0x09, 0x00, 0x00, 0x00
        /*0020*/ 	.byte	0x00, 0x00, 0x00, 0x00


//--------------------- .nv.info._Z8MyKernelPfS_i --------------------------
	.section	.nv.info._Z8MyKernelPfS_i,"",@"SHT_CUDA_INFO"
	.sectionflags	@""
	.align	4


	//----- nvinfo : EIATTR_CUDA_API_VERSION
	.align		4
        /*0000*/ 	.byte	0x04, 0x37
        /*0002*/ 	.short	(.L_7 - .L_6)
.L_6:
        /*0004*/ 	.word	0x00000082


	//----- nvinfo : EIATTR_KPARAM_INFO
	.align		4
.L_7:
        /*0008*/ 	.byte	0x04, 0x17
        /*000a*/ 	.short	(.L_9 - .L_8)
.L_8:
        /*000c*/ 	.word	0x00000000
        /*0010*/ 	.short	0x0002
        /*0012*/ 	.short	0x0010
        /*0014*/ 	.byte	0x00, 0xf0, 0x11, 0x00


	//----- nvinfo : EIATTR_KPARAM_INFO
	.align		4
.L_9:
        /*0018*/ 	.byte	0x04, 0x17
        /*001a*/ 	.short	(.L_11 - .L_10)
.L_10:
        /*001c*/ 	.word	0x00000000
        /*0020*/ 	.short	0x0001
        /*0022*/ 	.short	0x0008
        /*0024*/ 	.byte	0x00, 0xf5, 0x21, 0x00


	//----- nvinfo : EIATTR_KPARAM_INFO
	.align		4
.L_11:
        /*0028*/ 	.byte	0x04, 0x17
        /*002a*/ 	.short	(.L_13 - .L_12)
.L_12:
        /*002c*/ 	.word	0x00000000
        /*0030*/ 	.short	0x0000
        /*0032*/ 	.short	0x0000
        /*0034*/ 	.byte	0x00, 0xf5, 0x21, 0x00


	//----- nvinfo : EIATTR_SPARSE_MMA_MASK
	.align		4
.L_13:
        /*0038*/ 	.byte	0x03, 0x50
        /*003a*/ 	.short	0x0000


	//----- nvinfo : EIATTR_MAXREG_COUNT
	.align		4
        /*003c*/ 	.byte	0x03, 0x1b
        /*003e*/ 	.short	0x00ff


	//----- nvinfo : EIATTR_MERCURY_ISA_VERSION
	.align		4
        /*0040*/ 	.byte	0x03, 0x5f
        /*0042*/ 	.short	0x0101


	//----- nvinfo : EIATTR_VRC_CTA_INIT_COUNT
	.align		4
        /*0044*/ 	.byte	0x02, 0x4a
	.zero		1
	.zero		1


	//----- nvinfo : EIATTR_EXIT_INSTR_OFFSETS
	.align		4
        /*0048*/ 	.byte	0x04, 0x1c
        /*004a*/ 	.short	(.L_15 - .L_14)


	//   ....[0]....
.L_14:
        /*004c*/ 	.word	0x00000010


	//----- nvinfo : EIATTR_CBANK_PARAM_SIZE
	.align		4
.L_15:
        /*0050*/ 	.byte	0x03, 0x19
        /*0052*/ 	.short	0x0014


	//----- nvinfo : EIATTR_PARAM_CBANK
	.align		4
        /*0054*/ 	.byte	0x04, 0x0a
        /*0056*/ 	.short	(.L_17 - .L_16)
	.align		4
.L_16:
        /*0058*/ 	.word	index@(.nv.constant0._Z8MyKernelPfS_i)
        /*005c*/ 	.short	0x0380
        /*005e*/ 	.short	0x0014


	//----- nvinfo : EIATTR_SW_WAR
	.align		4
.L_17:
        /*0060*/ 	.byte	0x04, 0x36
        /*0062*/ 	.short	(.L_19 - .L_18)
.L_18:
        /*0064*/ 	.word	0x00000008
.L_19:


//--------------------- .nv.callgraph             --------------------------
	.section	.nv.callgraph,"",@"SHT_CUDA_CALLGRAPH"
	.align	4
	.sectionentsize	8
	.align		4
        /*0000*/ 	.word	0x00000000
	.align		4
        /*0004*/ 	.word	0xffffffff
	.align		4
        /*0008*/ 	.word	0x00000000
	.align		4
        /*000c*/ 	.word	0xfffffffe
	.align		4
        /*0010*/ 	.word	0x00000000
	.align		4
        /*0014*/ 	.word	0xfffffffd
	.align		4
        /*0018*/ 	.word	0x00000000
	.align		4
        /*001c*/ 	.word	0xfffffffc


//--------------------- .text._Z8MyKernelPfS_i    --------------------------
	.section	.text._Z8MyKernelPfS_i,"ax",@progbits
	.align	128
        .global         _Z8MyKernelPfS_i
        .type           _Z8MyKernelPfS_i,@function
        .size           _Z8MyKernelPfS_i,(.L_x_1 - _Z8MyKernelPfS_i)
        .other          _Z8MyKernelPfS_i,@"STO_CUDA_ENTRY STV_DEFAULT"
_Z8MyKernelPfS_i:
.text._Z8MyKernelPfS_i:
[----:B------:R-:W-:Y:S01]  /*0000*/  LDC R1, c[0x0][0x37c] ;  /* 0x0000df00ff017b82 */ /* 0x000fe20000000800 */
[----:B------:R-:W-:Y:S05]  /*0010*/  EXIT ;  /* 0x000000000000794d */ /* 0x000fea0003800000 */
.L_x_0:
[----:B------:R-:W-:-:S00]  /*0020*/  BRA `(.L_x_0) ;  /* 0xfffffffc00fc7947 */ /* 0x000fc0000383ffff */
[----:B------:R-:W-:-:S00]  /*0030*/  NOP ;  /* 0x0000000000007918 */ /* 0x000fc00000000000 */
        /* <DEDUP_REMOVED lines=12> */
.L_x_1:


//--------------------- .nv.shared.reserved.0     --------------------------
	.section	.nv.shared.reserved.0,"aw",@nobits
	.weak		__nv_reservedSMEM_offset_0_alias
	.size		__nv_reservedSMEM_offset_0_alias, 0, 64
	.other		__nv_reservedSMEM_offset_0_alias,@"STO_CUDA_RESERVED_SHARED STV_DEFAULT"
__nv_reservedSMEM_offset_0_alias:
	.zero		0
	.zero		64


//--------------------- .nv.constant0._Z8MyKernelPfS_i --------------------------
	.section	.nv.constant0._Z8MyKernelPfS_i,"a",@progbits
	.sectionflags	@""
	.align	4
.nv.constant0._Z8MyKernelPfS_i:
	.zero		916


//--------------------- SYMBOLS --------------------------

	.type		.nv.reservedSmem.offset0,@object
	.size		.nv.reservedSmem.offset0,0x4
